	.headerflags	@"EF_CUDA_TEXMODE_UNIFIED EF_CUDA_64BIT_ADDRESS EF_CUDA_ACCELERATORS EF_CUDA_SM90 EF_CUDA_VIRTUAL_SM(EF_CUDA_SM90)"
	.elftype	@"ET_EXEC"


//--------------------- .nv.info                  --------------------------
	.section	.nv.info,"",@"SHT_CUDA_INFO"
	.align	4


	//----- nvinfo : EIATTR_REGCOUNT
	.align		4
        /*0000*/ 	.byte	0x04, 0x2f
        /*0002*/ 	.short	(.L_3 - .L_2)
	.align		4
.L_2:
        /*0004*/ 	.word	index@(triton_poi_fused__native_batch_norm_legit_no_training_convolution_hardtanh_61)
        /*0008*/ 	.word	0x0000001a


	//----- nvinfo : EIATTR_MIN_STACK_SIZE
	.align		4
.L_3:
        /*000c*/ 	.byte	0x04, 0x12
        /*000e*/ 	.short	(.L_5 - .L_4)
	.align		4
.L_4:
        /*0010*/ 	.word	index@(triton_poi_fused__native_batch_norm_legit_no_training_convolution_hardtanh_61)
        /*0014*/ 	.word	0x00000000


	//----- nvinfo : EIATTR_FRAME_SIZE
	.align		4
.L_5:
        /*0018*/ 	.byte	0x04, 0x11
        /*001a*/ 	.short	(.L_7 - .L_6)
	.align		4
.L_6:
        /*001c*/ 	.word	index@(triton_poi_fused__native_batch_norm_legit_no_training_convolution_hardtanh_61)
        /*0020*/ 	.word	0x00000000


	//----- nvinfo : EIATTR_MIN_STACK_SIZE
	.align		4
.L_7:
        /*0024*/ 	.byte	0x04, 0x12
        /*0026*/ 	.short	(.L_9 - .L_8)
	.align		4
.L_8:
        /*0028*/ 	.word	index@(triton_poi_fused__native_batch_norm_legit_no_training_convolution_hardtanh_61)
        /*002c*/ 	.word	0x00000000
.L_9:


//--------------------- .nv.info.triton_poi_fused__native_batch_norm_legit_no_training_convolution_hardtanh_61 --------------------------
	.section	.nv.info.triton_poi_fused__native_batch_norm_legit_no_training_convolution_hardtanh_61,"",@"SHT_CUDA_INFO"
	.sectionflags	@""
	.align	4


	//----- nvinfo : EIATTR_CUDA_API_VERSION
	.align		4
        /*0000*/ 	.byte	0x04, 0x37
        /*0002*/ 	.short	(.L_11 - .L_10)
.L_10:
        /*0004*/ 	.word	0x0000007c


	//----- nvinfo : EIATTR_KPARAM_INFO
	.align		4
.L_11:
        /*0008*/ 	.byte	0x04, 0x17
        /*000a*/ 	.short	(.L_13 - .L_12)
.L_12:
        /*000c*/ 	.word	0x00000000
        /*0010*/ 	.short	0x0007
        /*0012*/ 	.short	0x0038
        /*0014*/ 	.byte	0x00, 0xf0, 0x11, 0x00


	//----- nvinfo : EIATTR_KPARAM_INFO
	.align		4
.L_13:
        /*0018*/ 	.byte	0x04, 0x17
        /*001a*/ 	.short	(.L_15 - .L_14)
.L_14:
        /*001c*/ 	.word	0x00000000
        /*0020*/ 	.short	0x0006
        /*0022*/ 	.short	0x0030
        /*0024*/ 	.byte	0x00, 0xf4, 0x21, 0x00


	//----- nvinfo : EIATTR_KPARAM_INFO
	.align		4
.L_15:
        /*0028*/ 	.byte	0x04, 0x17
        /*002a*/ 	.short	(.L_17 - .L_16)
.L_16:
        /*002c*/ 	.word	0x00000000
        /*0030*/ 	.short	0x0005
        /*0032*/ 	.short	0x0028
        /*0034*/ 	.byte	0x00, 0xf4, 0x21, 0x00


	//----- nvinfo : EIATTR_KPARAM_INFO
	.align		4
.L_17:
        /*0038*/ 	.byte	0x04, 0x17
        /*003a*/ 	.short	(.L_19 - .L_18)
.L_18:
        /*003c*/ 	.word	0x00000000
        /*0040*/ 	.short	0x0004
        /*0042*/ 	.short	0x0020
        /*0044*/ 	.byte	0x00, 0xf4, 0x21, 0x00


	//----- nvinfo : EIATTR_KPARAM_INFO
	.align		4
.L_19:
        /*0048*/ 	.byte	0x04, 0x17
        /*004a*/ 	.short	(.L_21 - .L_20)
.L_20:
        /*004c*/ 	.word	0x00000000
        /*0050*/ 	.short	0x0003
        /*0052*/ 	.short	0x0018
        /*0054*/ 	.byte	0x00, 0xf4, 0x21, 0x00


	//----- nvinfo : EIATTR_KPARAM_INFO
	.align		4
.L_21:
        /*0058*/ 	.byte	0x04, 0x17
        /*005a*/ 	.short	(.L_23 - .L_22)
.L_22:
        /*005c*/ 	.word	0x00000000
        /*0060*/ 	.short	0x0002
        /*0062*/ 	.short	0x0010
        /*0064*/ 	.byte	0x00, 0xf4, 0x21, 0x00


	//----- nvinfo : EIATTR_KPARAM_INFO
	.align		4
.L_23:
        /*0068*/ 	.byte	0x04, 0x17
        /*006a*/ 	.short	(.L_25 - .L_24)
.L_24:
        /*006c*/ 	.word	0x00000000
        /*0070*/ 	.short	0x0001
        /*0072*/ 	.short	0x0008
        /*0074*/ 	.byte	0x00, 0xf4, 0x21, 0x00


	//----- nvinfo : EIATTR_KPARAM_INFO
	.align		4
.L_25:
        /*0078*/ 	.byte	0x04, 0x17
        /*007a*/ 	.short	(.L_27 - .L_26)
.L_26:
        /*007c*/ 	.word	0x00000000
        /*0080*/ 	.short	0x0000
        /*0082*/ 	.short	0x0000
        /*0084*/ 	.byte	0x00, 0xf4, 0x21, 0x00


	//----- nvinfo : EIATTR_SPARSE_MMA_MASK
	.align		4
.L_27:
        /*0088*/ 	.byte	0x03, 0x50
        /*008a*/ 	.short	0x0000


	//----- nvinfo : EIATTR_MAXREG_COUNT
	.align		4
        /*008c*/ 	.byte	0x03, 0x1b
        /*008e*/ 	.short	0x00ff


	//----- nvinfo : EIATTR_EXIT_INSTR_OFFSETS
	.align		4
        /*0090*/ 	.byte	0x04, 0x1c
        /*0092*/ 	.short	(.L_29 - .L_28)


	//   ....[0]....
.L_28:
        /*0094*/ 	.word	0x000004e0


	//   ....[1]....
        /*0098*/ 	.word	0x00000500


	//----- nvinfo : EIATTR_REQNTID
	.align		4
.L_29:
        /*009c*/ 	.byte	0x04, 0x10
        /*009e*/ 	.short	(.L_31 - .L_30)
.L_30:
        /*00a0*/ 	.word	0x00000080
        /*00a4*/ 	.word	0x00000001
        /*00a8*/ 	.word	0x00000001


	//----- nvinfo : EIATTR_CBANK_PARAM_SIZE
	.align		4
.L_31:
        /*00ac*/ 	.byte	0x03, 0x19
        /*00ae*/ 	.short	0x003c


	//----- nvinfo : EIATTR_PARAM_CBANK
	.align		4
        /*00b0*/ 	.byte	0x04, 0x0a
        /*00b2*/ 	.short	(.L_33 - .L_32)
	.align		4
.L_32:
        /*00b4*/ 	.word	index@(.nv.constant0.triton_poi_fused__native_batch_norm_legit_no_training_convolution_hardtanh_61)
        /*00b8*/ 	.short	0x0210
        /*00ba*/ 	.short	0x003c


	//----- nvinfo : EIATTR_SW_WAR
	.align		4
.L_33:
        /*00bc*/ 	.byte	0x04, 0x36
        /*00be*/ 	.short	(.L_35 - .L_34)
.L_34:
        /*00c0*/ 	.word	0x00000008
.L_35:


//--------------------- .nv.callgraph             --------------------------
	.section	.nv.callgraph,"",@"SHT_CUDA_CALLGRAPH"
	.align	4
	.sectionentsize	8
	.align		4
        /*0000*/ 	.word	0x00000000
	.align		4
        /*0004*/ 	.word	0xffffffff
	.align		4
        /*0008*/ 	.word	0x00000000
	.align		4
        /*000c*/ 	.word	0xfffffffe
	.align		4
        /*0010*/ 	.word	0x00000000
	.align		4
        /*0014*/ 	.word	0xfffffffd
	.align		4
        /*0018*/ 	.word	0x00000000
	.align		4
        /*001c*/ 	.word	0xfffffffc


//--------------------- .nv.constant4             --------------------------
	.section	.nv.constant4,"a",@progbits
	.align	8
	.align		8
.nv.constant4:
        /*0000*/ 	.dword	_$_str
	.align		8
        /*0008*/ 	.dword	_$_str_$_2


//--------------------- .text.triton_poi_fused__native_batch_norm_legit_no_training_convolution_hardtanh_61 --------------------------
	.section	.text.triton_poi_fused__native_batch_norm_legit_no_training_convolution_hardtanh_61,"ax",@progbits
	.align	128
        .global         triton_poi_fused__native_batch_norm_legit_no_training_convolution_hardtanh_61
        .type           triton_poi_fused__native_batch_norm_legit_no_training_convolution_hardtanh_61,@function
        .size           triton_poi_fused__native_batch_norm_legit_no_training_convolution_hardtanh_61,(.L_x_1 - triton_poi_fused__native_batch_norm_legit_no_training_convolution_hardtanh_61)
        .other          triton_poi_fused__native_batch_norm_legit_no_training_convolution_hardtanh_61,@"STO_CUDA_ENTRY STV_DEFAULT"
triton_poi_fused__native_batch_norm_legit_no_training_convolution_hardtanh_61:
.text.triton_poi_fused__native_batch_norm_legit_no_training_convolution_hardtanh_61:
[----:B------:R-:W0:Y:S01]  /*0000*/  LDC R1, c[0x0][0x28] ;  /* 0x00000a00ff017b82 */ /* 0x000e220000000800 */
[----:B------:R-:W1:Y:S07]  /*0010*/  S2R R0, SR_TID.X ;  /* 0x0000000000007919 */ /* 0x000e6e0000002100 */
[----:B------:R-:W2:Y:S01]  /*0020*/  LDC.64 R2, c[0x0][0x228] ;  /* 0x00008a00ff027b82 */ /* 0x000ea20000000a00 */
[----:B------:R-:W-:Y:S01]  /*0030*/  CS2R R6, SRZ ;  /* 0x0000000000067805 */ /* 0x000fe2000001ff00 */
[----:B------:R-:W-:Y:S01]  /*0040*/  ULDC.64 UR4, c[0x0][0x208] ;  /* 0x0000820000047ab9 */ /* 0x000fe20000000a00 */
[----:B------:R-:W3:Y:S05]  /*0050*/  S2R R5, SR_CTAID.X ;  /* 0x0000000000057919 */ /* 0x000eea0000002500 */
[----:B------:R-:W4:Y:S08]  /*0060*/  LDC.64 R16, c[0x0][0x218] ;  /* 0x00008600ff107b82 */ /* 0x000f300000000a00 */
[----:B------:R-:W5:Y:S08]  /*0070*/  LDC.64 R18, c[0x0][0x220] ;  /* 0x00008800ff127b82 */ /* 0x000f700000000a00 */
[----:B------:R-:W5:Y:S01]  /*0080*/  LDC.64 R20, c[0x0][0x230] ;  /* 0x00008c00ff147b82 */ /* 0x000f620000000a00 */
[----:B-1----:R-:W-:-:S07]  /*0090*/  SHF.L.U32 R0, R0, 0x1, RZ ;  /* 0x0000000100007819 */ /* 0x002fce00000006ff */
[----:B------:R-:W1:Y:S01]  /*00a0*/  LDC.64 R14, c[0x0][0x238] ;  /* 0x00008e00ff0e7b82 */ /* 0x000e620000000a00 */
[----:B------:R-:W-:-:S04]  /*00b0*/  LOP3.LUT R0, R0, 0xfe, RZ, 0xc0, !PT ;  /* 0x000000fe00007812 */ /* 0x000fc800078ec0ff */
[----:B---3--:R-:W-:-:S04]  /*00c0*/  LEA R0, R5, R0, 0x8 ;  /* 0x0000000005007211 */ /* 0x008fc800078e40ff */
[C---:B------:R-:W-:Y:S01]  /*00d0*/  ISETP.GE.AND P0, PT, R0.reuse, 0xe60, PT ;  /* 0x00000e600000780c */ /* 0x040fe20003f06270 */
[----:B------:R-:W-:-:S05]  /*00e0*/  IMAD.HI R4, R0, 0x473c1ab7, RZ ;  /* 0x473c1ab700047827 */ /* 0x000fca00078e02ff */
[----:B------:R-:W-:-:S04]  /*00f0*/  SHF.R.U32.HI R5, RZ, 0x1f, R4 ;  /* 0x0000001fff057819 */ /* 0x000fc80000011604 */
[----:B------:R-:W-:-:S05]  /*0100*/  LEA.HI.SX32 R5, R4, R5, 0x1a ;  /* 0x0000000504057211 */ /* 0x000fca00078fd2ff */
[----:B------:R-:W-:Y:S02]  /*0110*/  IMAD R12, R5, -0xe6, R0 ;  /* 0xffffff1a050c7824 */ /* 0x000fe400078e0200 */
[----:B------:R-:W3:Y:S02]  /*0120*/  LDC.64 R4, c[0x0][0x210] ;  /* 0x00008400ff047b82 */ /* 0x000ee40000000a00 */
[----:B--2---:R-:W-:-:S05]  /*0130*/  IMAD.WIDE R2, R12, 0x4, R2 ;  /* 0x000000040c027825 */ /* 0x004fca00078e0202 */
[----:B------:R2:W3:Y:S01]  /*0140*/  @!P0 LDG.E.EL.64 R6, desc[UR4][R2.64] ;  /* 0x0000000402068981 */ /* 0x0004e2000c2e1b00 */
[----:B------:R-:W-:Y:S02]  /*0150*/  CS2R R8, SRZ ;  /* 0x0000000000087805 */ /* 0x000fe4000001ff00 */
[----:B------:R-:W-:Y:S01]  /*0160*/  CS2R R10, SRZ ;  /* 0x00000000000a7805 */ /* 0x000fe2000001ff00 */
[----:B----4-:R-:W-:-:S04]  /*0170*/  IMAD.WIDE R16, R12, 0x4, R16 ;  /* 0x000000040c107825 */ /* 0x010fc800078e0210 */
[C---:B-----5:R-:W-:Y:S01]  /*0180*/  IMAD.WIDE R18, R12.reuse, 0x4, R18 ;  /* 0x000000040c127825 */ /* 0x060fe200078e0212 */
[----:B------:R4:W5:Y:S01]  /*0190*/  @!P0 LDG.E.EL.64 R8, desc[UR4][R16.64] ;  /* 0x0000000410088981 */ /* 0x000962000c2e1b00 */
[----:B--2---:R-:W-:Y:S02]  /*01a0*/  CS2R R2, SRZ ;  /* 0x0000000000027805 */ /* 0x004fe4000001ff00 */
[----:B0-----:R-:W-:-:S04]  /*01b0*/  IMAD.WIDE R20, R12, 0x4, R20 ;  /* 0x000000040c147825 */ /* 0x001fc800078e0214 */
[----:B-1----:R-:W-:Y:S01]  /*01c0*/  IMAD.WIDE R22, R12, 0x4, R14 ;  /* 0x000000040c167825 */ /* 0x002fe200078e020e */
[----:B------:R-:W2:Y:S03]  /*01d0*/  @!P0 LDG.E.EL.64 R2, desc[UR4][R18.64] ;  /* 0x0000000412028981 */ /* 0x000ea6000c2e1b00 */
[----:B---3--:R-:W-:-:S05]  /*01e0*/  IMAD.WIDE R4, R0, 0x4, R4 ;  /* 0x0000000400047825 */ /* 0x008fca00078e0204 */
[----:B------:R-:W5:Y:S01]  /*01f0*/  @!P0 LDG.E.64 R10, desc[UR4][R4.64] ;  /* 0x00000004040a8981 */ /* 0x000f62000c1e1b00 */
[----:B------:R-:W-:Y:S02]  /*0200*/  CS2R R12, SRZ ;  /* 0x00000000000c7805 */ /* 0x000fe4000001ff00 */
[----:B------:R-:W-:-:S04]  /*0210*/  CS2R R14, SRZ ;  /* 0x00000000000e7805 */ /* 0x000fc8000001ff00 */
[----:B------:R-:W3:Y:S04]  /*0220*/  @!P0 LDG.E.EL.64 R12, desc[UR4][R20.64] ;  /* 0x00000004140c8981 */ /* 0x000ee8000c2e1b00 */
[----:B------:R-:W3:Y:S01]  /*0230*/  @!P0 LDG.E.EL.64 R14, desc[UR4][R22.64] ;  /* 0x00000004160e8981 */ /* 0x000ee2000c2e1b00 */
[----:B------:R-:W-:Y:S01]  /*0240*/  FADD R6, R6, 9.9999997473787516356e-06 ;  /* 0x3727c5ac06067421 */ /* 0x000fe20000000000 */
[----:B------:R-:W-:-:S03]  /*0250*/  FADD R7, R7, 9.9999997473787516356e-06 ;  /* 0x3727c5ac07077421 */ /* 0x000fc60000000000 */
[----:B----4-:R-:W0:Y:S08]  /*0260*/  MUFU.SQRT R16, R6 ;  /* 0x0000000600107308 */ /* 0x010e300000002000 */
[----:B------:R-:W1:Y:S01]  /*0270*/  MUFU.SQRT R17, R7 ;  /* 0x0000000700117308 */ /* 0x000e620000002000 */
[C---:B0-----:R-:W-:Y:S02]  /*0280*/  FSETP.GT.AND P1, PT, R16.reuse, 8.50705917302346158658e+37, PT ;  /* 0x7e8000001000780b */ /* 0x041fe40003f24000 */
[----:B------:R-:W-:-:S02]  /*0290*/  FSETP.GEU.AND P3, PT, R16, 1.175494350822287508e-38, PT ;  /* 0x008000001000780b */ /* 0x000fc40003f6e000 */
[C---:B-1----:R-:W-:Y:S02]  /*02a0*/  FSETP.GT.AND P2, PT, R17.reuse, 8.50705917302346158658e+37, PT ;  /* 0x7e8000001100780b */ /* 0x042fe40003f44000 */
[----:B------:R-:W-:-:S07]  /*02b0*/  FSETP.GEU.AND P4, PT, R17, 1.175494350822287508e-38, PT ;  /* 0x008000001100780b */ /* 0x000fce0003f8e000 */
[----:B------:R-:W-:Y:S01]  /*02c0*/  @P1 FMUL R16, R16, 0.25 ;  /* 0x3e80000010101820 */ /* 0x000fe20000400000 */
[----:B------:R-:W-:-:S03]  /*02d0*/  HFMA2.MMA R6, -RZ, RZ, 1.625, 0 ;  /* 0x3e800000ff067435 */ /* 0x000fc600000001ff */
[----:B------:R-:W-:Y:S01]  /*02e0*/  @!P3 FMUL R16, R16, 16777216 ;  /* 0x4b8000001010b820 */ /* 0x000fe20000400000 */
[----:B------:R-:W-:-:S04]  /*02f0*/  @P2 FMUL R17, R17, 0.25 ;  /* 0x3e80000011112820 */ /* 0x000fc80000400000 */
[----:B------:R-:W-:Y:S01]  /*0300*/  @!P4 FMUL R17, R17, 16777216 ;  /* 0x4b8000001111c820 */ /* 0x000fe20000400000 */
[----:B------:R-:W0:Y:S01]  /*0310*/  MUFU.RCP R16, R16 ;  /* 0x0000001000107308 */ /* 0x000e220000001000 */
[----:B------:R-:W-:-:S07]  /*0320*/  FSEL R7, R6, 1, P1 ;  /* 0x3f80000006077808 */ /* 0x000fce0000800000 */
[----:B------:R-:W1:Y:S01]  /*0330*/  MUFU.RCP R17, R17 ;  /* 0x0000001100117308 */ /* 0x000e620000001000 */
[----:B------:R-:W-:Y:S01]  /*0340*/  FSEL R6, R6, 1, P2 ;  /* 0x3f80000006067808 */ /* 0x000fe20001000000 */
[----:B------:R-:W-:Y:S01]  /*0350*/  @!P3 FMUL R7, R7, 16777216 ;  /* 0x4b8000000707b820 */ /* 0x000fe20000400000 */
[----:B-----5:R-:W-:Y:S01]  /*0360*/  FADD R8, R8, R10 ;  /* 0x0000000a08087221 */ /* 0x020fe20000000000 */
[----:B------:R-:W-:Y:S02]  /*0370*/  FADD R9, R9, R11 ;  /* 0x0000000b09097221 */ /* 0x000fe40000000000 */
[----:B------:R-:W-:Y:S01]  /*0380*/  @!P4 FMUL R6, R6, 16777216 ;  /* 0x4b8000000606c820 */ /* 0x000fe20000400000 */
[----:B0-----:R-:W-:Y:S01]  /*0390*/  FMUL R7, R16, R7 ;  /* 0x0000000710077220 */ /* 0x001fe20000400000 */
[----:B--2---:R-:W-:Y:S01]  /*03a0*/  FADD R2, R8, -R2 ;  /* 0x8000000208027221 */ /* 0x004fe20000000000 */
[----:B------:R-:W-:Y:S01]  /*03b0*/  FADD R3, R9, -R3 ;  /* 0x8000000309037221 */ /* 0x000fe20000000000 */
[----:B-1----:R-:W-:-:S02]  /*03c0*/  FMUL R6, R17, R6 ;  /* 0x0000000611067220 */ /* 0x002fc40000400000 */
[----:B------:R-:W-:Y:S02]  /*03d0*/  FMUL R7, R2, R7 ;  /* 0x0000000702077220 */ /* 0x000fe40000400000 */
[----:B------:R-:W-:Y:S02]  /*03e0*/  FMUL R6, R3, R6 ;  /* 0x0000000603067220 */ /* 0x000fe40000400000 */
[----:B---3--:R-:W-:Y:S01]  /*03f0*/  FFMA R7, R7, R12, R14 ;  /* 0x0000000c07077223 */ /* 0x008fe2000000000e */
[----:B------:R-:W0:Y:S01]  /*0400*/  LDC.64 R2, c[0x0][0x240] ;  /* 0x00009000ff027b82 */ /* 0x000e220000000a00 */
[----:B------:R-:W-:-:S03]  /*0410*/  FFMA R6, R6, R13, R15 ;  /* 0x0000000d06067223 */ /* 0x000fc6000000000f */
[C---:B------:R-:W-:Y:S02]  /*0420*/  FSETP.GTU.AND P1, PT, R7.reuse, RZ, PT ;  /* 0x000000ff0700720b */ /* 0x040fe40003f2c000 */
[C---:B------:R-:W-:Y:S02]  /*0430*/  FSETP.GTU.AND P2, PT, R6.reuse, RZ, PT ;  /* 0x000000ff0600720b */ /* 0x040fe40003f4c000 */
[----:B------:R-:W-:Y:S02]  /*0440*/  FSEL R10, R7, RZ, P1 ;  /* 0x000000ff070a7208 */ /* 0x000fe40000800000 */
[----:B------:R-:W-:Y:S02]  /*0450*/  FSEL R11, R6, RZ, P2 ;  /* 0x000000ff060b7208 */ /* 0x000fe40001000000 */
[C---:B------:R-:W-:Y:S02]  /*0460*/  FSETP.GEU.AND P1, PT, R10.reuse, 6, PT ;  /* 0x40c000000a00780b */ /* 0x040fe40003f2e000 */
[----:B------:R-:W-:Y:S01]  /*0470*/  FSETP.GEU.AND P2, PT, R11, 6, PT ;  /* 0x40c000000b00780b */ /* 0x000fe20003f4e000 */
[----:B------:R1:W-:Y:S01]  /*0480*/  @!P0 STG.E.64 desc[UR4][R4.64], R8 ;  /* 0x0000000804008986 */ /* 0x0003e2000c101b04 */
[----:B------:R-:W-:-:S02]  /*0490*/  FSETP.NAN.AND P3, PT, R10, R10, PT ;  /* 0x0000000a0a00720b */ /* 0x000fc40003f68000 */
[----:B------:R-:W-:Y:S01]  /*04a0*/  FSETP.NAN.AND P4, PT, R11, R11, PT ;  /* 0x0000000b0b00720b */ /* 0x000fe20003f88000 */
[----:B0-----:R-:W-:-:S06]  /*04b0*/  IMAD.WIDE R2, R0, 0x4, R2 ;  /* 0x0000000400027825 */ /* 0x001fcc00078e0202 */
[----:B------:R-:W-:Y:S02]  /*04c0*/  @P1 SEL R10, R10, 0x40c00000, P3 ;  /* 0x40c000000a0a1807 */ /* 0x000fe40001800000 */
[----:B------:R-:W-:Y:S01]  /*04d0*/  @P2 SEL R11, R11, 0x40c00000, P4 ;  /* 0x40c000000b0b2807 */ /* 0x000fe20002000000 */
[----:B------:R-:W-:Y:S06]  /*04e0*/  @P0 EXIT ;  /* 0x000000000000094d */ /* 0x000fec0003800000 */
[----:B------:R-:W-:Y:S01]  /*04f0*/  STG.E.64 desc[UR4][R2.64], R10 ;  /* 0x0000000a02007986 */ /* 0x000fe2000c101b04 */
[----:B------:R-:W-:Y:S05]  /*0500*/  EXIT ;  /* 0x000000000000794d */ /* 0x000fea0003800000 */
.L_x_0:
[----:B------:R-:W-:-:S00]  /*0510*/  BRA `(.L_x_0) ;  /* 0xfffffffc00fc7947 */ /* 0x000fc0000383ffff */
[----:B------:R-:W-:-:S00]  /*0520*/  NOP ;  /* 0x0000000000007918 */ /* 0x000fc00000000000 */
        /* <DEDUP_REMOVED lines=13> */
.L_x_1:


//--------------------- .nv.global.init           --------------------------
	.section	.nv.global.init,"aw",@progbits
.nv.global.init:
	.type		_$_str,@object
	.size		_$_str,(_$_str_$_2 - _$_str)
_$_str:
        /*0000*/ 	.byte	0x5f, 0x5f, 0x43, 0x55, 0x44, 0x41, 0x5f, 0x46, 0x54, 0x5a, 0x00
	.type		_$_str_$_2,@object
	.size		_$_str_$_2,(.L_1 - _$_str_$_2)
_$_str_$_2:
        /*000b*/ 	.byte	0x5f, 0x5f, 0x43, 0x55, 0x44, 0x41, 0x5f, 0x50, 0x52, 0x45, 0x43, 0x5f, 0x53, 0x51, 0x52, 0x54
        /*001b*/ 	.byte	0x00
.L_1:


//--------------------- .nv.constant0.triton_poi_fused__native_batch_norm_legit_no_training_convolution_hardtanh_61 --------------------------
	.section	.nv.constant0.triton_poi_fused__native_batch_norm_legit_no_training_convolution_hardtanh_61,"a",@progbits
	.sectionflags	@""
	.align	4
.nv.constant0.triton_poi_fused__native_batch_norm_legit_no_training_convolution_hardtanh_61:
	.zero		588
